	.headerflags	@"EF_CUDA_TEXMODE_UNIFIED EF_CUDA_64BIT_ADDRESS EF_CUDA_ACCELERATORS EF_CUDA_SM90 EF_CUDA_VIRTUAL_SM(EF_CUDA_SM90)"
	.elftype	@"ET_EXEC"


//--------------------- .nv.info                  --------------------------
	.section	.nv.info,"",@"SHT_CUDA_INFO"
	.align	4


	//----- nvinfo : EIATTR_REGCOUNT
	.align		4
        /*0000*/ 	.byte	0x04, 0x2f
        /*0002*/ 	.short	(.L_3 - .L_2)
	.align		4
.L_2:
        /*0004*/ 	.word	index@(triton_poi_fused__native_batch_norm_legit_no_training_relu_threshold_backward_view_6)
        /*0008*/ 	.word	0x00000022


	//----- nvinfo : EIATTR_MIN_STACK_SIZE
	.align		4
.L_3:
        /*000c*/ 	.byte	0x04, 0x12
        /*000e*/ 	.short	(.L_5 - .L_4)
	.align		4
.L_4:
        /*0010*/ 	.word	index@(triton_poi_fused__native_batch_norm_legit_no_training_relu_threshold_backward_view_6)
        /*0014*/ 	.word	0x00000000


	//----- nvinfo : EIATTR_FRAME_SIZE
	.align		4
.L_5:
        /*0018*/ 	.byte	0x04, 0x11
        /*001a*/ 	.short	(.L_7 - .L_6)
	.align		4
.L_6:
        /*001c*/ 	.word	index@(triton_poi_fused__native_batch_norm_legit_no_training_relu_threshold_backward_view_6)
        /*0020*/ 	.word	0x00000000


	//----- nvinfo : EIATTR_MIN_STACK_SIZE
	.align		4
.L_7:
        /*0024*/ 	.byte	0x04, 0x12
        /*0026*/ 	.short	(.L_9 - .L_8)
	.align		4
.L_8:
        /*0028*/ 	.word	index@(triton_poi_fused__native_batch_norm_legit_no_training_relu_threshold_backward_view_6)
        /*002c*/ 	.word	0x00000000
.L_9:


//--------------------- .nv.info.triton_poi_fused__native_batch_norm_legit_no_training_relu_threshold_backward_view_6 --------------------------
	.section	.nv.info.triton_poi_fused__native_batch_norm_legit_no_training_relu_threshold_backward_view_6,"",@"SHT_CUDA_INFO"
	.sectionflags	@""
	.align	4


	//----- nvinfo : EIATTR_CUDA_API_VERSION
	.align		4
        /*0000*/ 	.byte	0x04, 0x37
        /*0002*/ 	.short	(.L_11 - .L_10)
.L_10:
        /*0004*/ 	.word	0x0000007c


	//----- nvinfo : EIATTR_KPARAM_INFO
	.align		4
.L_11:
        /*0008*/ 	.byte	0x04, 0x17
        /*000a*/ 	.short	(.L_13 - .L_12)
.L_12:
        /*000c*/ 	.word	0x00000000
        /*0010*/ 	.short	0x0008
        /*0012*/ 	.short	0x003c
        /*0014*/ 	.byte	0x00, 0xf0, 0x11, 0x00


	//----- nvinfo : EIATTR_KPARAM_INFO
	.align		4
.L_13:
        /*0018*/ 	.byte	0x04, 0x17
        /*001a*/ 	.short	(.L_15 - .L_14)
.L_14:
        /*001c*/ 	.word	0x00000000
        /*0020*/ 	.short	0x0007
        /*0022*/ 	.short	0x0038
        /*0024*/ 	.byte	0x00, 0xf0, 0x11, 0x00


	//----- nvinfo : EIATTR_KPARAM_INFO
	.align		4
.L_15:
        /*0028*/ 	.byte	0x04, 0x17
        /*002a*/ 	.short	(.L_17 - .L_16)
.L_16:
        /*002c*/ 	.word	0x00000000
        /*0030*/ 	.short	0x0006
        /*0032*/ 	.short	0x0030
        /*0034*/ 	.byte	0x00, 0xf4, 0x21, 0x00


	//----- nvinfo : EIATTR_KPARAM_INFO
	.align		4
.L_17:
        /*0038*/ 	.byte	0x04, 0x17
        /*003a*/ 	.short	(.L_19 - .L_18)
.L_18:
        /*003c*/ 	.word	0x00000000
        /*0040*/ 	.short	0x0005
        /*0042*/ 	.short	0x0028
        /*0044*/ 	.byte	0x00, 0xf4, 0x21, 0x00


	//----- nvinfo : EIATTR_KPARAM_INFO
	.align		4
.L_19:
        /*0048*/ 	.byte	0x04, 0x17
        /*004a*/ 	.short	(.L_21 - .L_20)
.L_20:
        /*004c*/ 	.word	0x00000000
        /*0050*/ 	.short	0x0004
        /*0052*/ 	.short	0x0020
        /*0054*/ 	.byte	0x00, 0xf4, 0x21, 0x00


	//----- nvinfo : EIATTR_KPARAM_INFO
	.align		4
.L_21:
        /*0058*/ 	.byte	0x04, 0x17
        /*005a*/ 	.short	(.L_23 - .L_22)
.L_22:
        /*005c*/ 	.word	0x00000000
        /*0060*/ 	.short	0x0003
        /*0062*/ 	.short	0x0018
        /*0064*/ 	.byte	0x00, 0xf4, 0x21, 0x00


	//----- nvinfo : EIATTR_KPARAM_INFO
	.align		4
.L_23:
        /*0068*/ 	.byte	0x04, 0x17
        /*006a*/ 	.short	(.L_25 - .L_24)
.L_24:
        /*006c*/ 	.word	0x00000000
        /*0070*/ 	.short	0x0002
        /*0072*/ 	.short	0x0010
        /*0074*/ 	.byte	0x00, 0xf4, 0x21, 0x00


	//----- nvinfo : EIATTR_KPARAM_INFO
	.align		4
.L_25:
        /*0078*/ 	.byte	0x04, 0x17
        /*007a*/ 	.short	(.L_27 - .L_26)
.L_26:
        /*007c*/ 	.word	0x00000000
        /*0080*/ 	.short	0x0001
        /*0082*/ 	.short	0x0008
        /*0084*/ 	.byte	0x00, 0xf4, 0x21, 0x00


	//----- nvinfo : EIATTR_KPARAM_INFO
	.align		4
.L_27:
        /*0088*/ 	.byte	0x04, 0x17
        /*008a*/ 	.short	(.L_29 - .L_28)
.L_28:
        /*008c*/ 	.word	0x00000000
        /*0090*/ 	.short	0x0000
        /*0092*/ 	.short	0x0000
        /*0094*/ 	.byte	0x00, 0xf4, 0x21, 0x00


	//----- nvinfo : EIATTR_SPARSE_MMA_MASK
	.align		4
.L_29:
        /*0098*/ 	.byte	0x03, 0x50
        /*009a*/ 	.short	0x0000


	//----- nvinfo : EIATTR_MAXREG_COUNT
	.align		4
        /*009c*/ 	.byte	0x03, 0x1b
        /*009e*/ 	.short	0x00ff


	//----- nvinfo : EIATTR_EXIT_INSTR_OFFSETS
	.align		4
        /*00a0*/ 	.byte	0x04, 0x1c
        /*00a2*/ 	.short	(.L_31 - .L_30)


	//   ....[0]....
.L_30:
        /*00a4*/ 	.word	0x00000e50


	//   ....[1]....
        /*00a8*/ 	.word	0x00000e70


	//----- nvinfo : EIATTR_REQNTID
	.align		4
.L_31:
        /*00ac*/ 	.byte	0x04, 0x10
        /*00ae*/ 	.short	(.L_33 - .L_32)
.L_32:
        /*00b0*/ 	.word	0x00000080
        /*00b4*/ 	.word	0x00000001
        /*00b8*/ 	.word	0x00000001


	//----- nvinfo : EIATTR_CBANK_PARAM_SIZE
	.align		4
.L_33:
        /*00bc*/ 	.byte	0x03, 0x19
        /*00be*/ 	.short	0x0040


	//----- nvinfo : EIATTR_PARAM_CBANK
	.align		4
        /*00c0*/ 	.byte	0x04, 0x0a
        /*00c2*/ 	.short	(.L_35 - .L_34)
	.align		4
.L_34:
        /*00c4*/ 	.word	index@(.nv.constant0.triton_poi_fused__native_batch_norm_legit_no_training_relu_threshold_backward_view_6)
        /*00c8*/ 	.short	0x0210
        /*00ca*/ 	.short	0x0040


	//----- nvinfo : EIATTR_SW_WAR
	.align		4
.L_35:
        /*00cc*/ 	.byte	0x04, 0x36
        /*00ce*/ 	.short	(.L_37 - .L_36)
.L_36:
        /*00d0*/ 	.word	0x00000008
.L_37:


//--------------------- .nv.callgraph             --------------------------
	.section	.nv.callgraph,"",@"SHT_CUDA_CALLGRAPH"
	.align	4
	.sectionentsize	8
	.align		4
        /*0000*/ 	.word	0x00000000
	.align		4
        /*0004*/ 	.word	0xffffffff
	.align		4
        /*0008*/ 	.word	0x00000000
	.align		4
        /*000c*/ 	.word	0xfffffffe
	.align		4
        /*0010*/ 	.word	0x00000000
	.align		4
        /*0014*/ 	.word	0xfffffffd
	.align		4
        /*0018*/ 	.word	0x00000000
	.align		4
        /*001c*/ 	.word	0xfffffffc


//--------------------- .nv.constant4             --------------------------
	.section	.nv.constant4,"a",@progbits
	.align	8
	.align		8
.nv.constant4:
        /*0000*/ 	.dword	_$_str
	.align		8
        /*0008*/ 	.dword	_$_str_$_2


//--------------------- .text.triton_poi_fused__native_batch_norm_legit_no_training_relu_threshold_backward_view_6 --------------------------
	.section	.text.triton_poi_fused__native_batch_norm_legit_no_training_relu_threshold_backward_view_6,"ax",@progbits
	.sectionflags	@"SHF_BARRIERS=1"
	.align	128
        .global         triton_poi_fused__native_batch_norm_legit_no_training_relu_threshold_backward_view_6
        .type           triton_poi_fused__native_batch_norm_legit_no_training_relu_threshold_backward_view_6,@function
        .size           triton_poi_fused__native_batch_norm_legit_no_training_relu_threshold_backward_view_6,(.L_x_1 - triton_poi_fused__native_batch_norm_legit_no_training_relu_threshold_backward_view_6)
        .other          triton_poi_fused__native_batch_norm_legit_no_training_relu_threshold_backward_view_6,@"STO_CUDA_ENTRY STV_DEFAULT"
triton_poi_fused__native_batch_norm_legit_no_training_relu_threshold_backward_view_6:
.text.triton_poi_fused__native_batch_norm_legit_no_training_relu_threshold_backward_view_6:
[----:B------:R-:W0:Y:S02]  /*0000*/  LDC R1, c[0x0][0x28] ;  /* 0x00000a00ff017b82 */ /* 0x000e240000000800 */
[----:B------:R-:W1:Y:S01]  /*0010*/  S2R R2, SR_TID.X ;  /* 0x0000000000027919 */ /* 0x000e620000002100 */
[----:B------:R-:W2:Y:S01]  /*0020*/  S2UR UR4, SR_CTAID.Y ;  /* 0x00000000000479c3 */ /* 0x000ea20000002600 */
[----:B------:R-:W-:Y:S01]  /*0030*/  IMAD.MOV.U32 R5, RZ, RZ, 0x7e9 ;  /* 0x000007e9ff057424 */ /* 0x000fe200078e00ff */
[----:B------:R-:W-:Y:S01]  /*0040*/  CS2R R6, SRZ ;  /* 0x0000000000067805 */ /* 0x000fe2000001ff00 */
[----:B------:R-:W-:-:S05]  /*0050*/  ULDC.64 UR8, c[0x0][0x208] ;  /* 0x0000820000087ab9 */ /* 0x000fca0000000a00 */
[----:B------:R-:W3:Y:S08]  /*0060*/  S2UR UR7, SR_CTAID.X ;  /* 0x00000000000779c3 */ /* 0x000ef00000002500 */
[----:B------:R-:W4:Y:S01]  /*0070*/  LDC.64 R24, c[0x0][0x218] ;  /* 0x00008600ff187b82 */ /* 0x000f220000000a00 */
[----:B--2---:R-:W-:-:S07]  /*0080*/  USHF.L.U32 UR6, UR4, 0xa, URZ ;  /* 0x0000000a04067899 */ /* 0x004fce000800063f */
[----:B------:R-:W2:Y:S01]  /*0090*/  LDC.64 R30, c[0x0][0x210] ;  /* 0x00008400ff1e7b82 */ /* 0x000ea20000000a00 */
[----:B-1----:R-:W-:Y:S01]  /*00a0*/  IMAD.SHL.U32 R3, R2, 0x8, RZ ;  /* 0x0000000802037824 */ /* 0x002fe200078e00ff */
[----:B---3--:R-:W-:-:S06]  /*00b0*/  UISETP.GE.AND UP0, UPT, UR7, 0x7e9, UPT ;  /* 0x000007e90700788c */ /* 0x008fcc000bf06270 */
[----:B------:R-:W1:Y:S01]  /*00c0*/  LDC.64 R20, c[0x0][0x220] ;  /* 0x00008800ff147b82 */ /* 0x000e620000000a00 */
[----:B------:R-:W-:Y:S01]  /*00d0*/  LOP3.LUT R3, R3, 0x3f8, RZ, 0xc0, !PT ;  /* 0x000003f803037812 */ /* 0x000fe200078ec0ff */
[----:B------:R-:W-:Y:S01]  /*00e0*/  USHF.R.S32.HI UR4, URZ, 0x15, UR4 ;  /* 0x000000153f047899 */ /* 0x000fe20008011404 */
[----:B------:R-:W-:Y:S01]  /*00f0*/  IMAD.U32 R28, RZ, RZ, UR6 ;  /* 0x00000006ff1c7e24 */ /* 0x000fe2000f8e00ff */
[----:B------:R-:W-:Y:S02]  /*0100*/  PLOP3.LUT P0, PT, PT, PT, UP0, 0x80, 0x0 ;  /* 0x000000000000781c */ /* 0x000fe40003f0f008 */
[----:B------:R-:W-:Y:S01]  /*0110*/  LOP3.LUT R29, R3, UR6, RZ, 0xfc, !PT ;  /* 0x00000006031d7c12 */ /* 0x000fe2000f8efcff */
[----:B------:R-:W-:-:S03]  /*0120*/  USGXT UR4, UR4, 0x1 ;  /* 0x000000010404789a */ /* 0x000fc60008000200 */
[----:B------:R-:W-:-:S04]  /*0130*/  SHF.R.S32.HI R0, RZ, 0x1f, R29 ;  /* 0x0000001fff007819 */ /* 0x000fc8000001141d */
[----:B------:R-:W-:Y:S02]  /*0140*/  LEA.HI R0, R0, R29, RZ, 0x8 ;  /* 0x0000001d00007211 */ /* 0x000fe400078f40ff */
[----:B------:R-:W-:Y:S02]  /*0150*/  LOP3.LUT R28, R28, 0x4, R3, 0xfe, !PT ;  /* 0x000000041c1c7812 */ /* 0x000fe400078efe03 */
[----:B------:R-:W-:Y:S02]  /*0160*/  SHF.R.S32.HI R4, RZ, 0x8, R0 ;  /* 0x00000008ff047819 */ /* 0x000fe40000011400 */
[----:B------:R-:W-:Y:S02]  /*0170*/  MOV R15, UR4 ;  /* 0x00000004000f7c02 */ /* 0x000fe40008000f00 */
[----:B------:R-:W-:Y:S01]  /*0180*/  LOP3.LUT R0, R0, 0xffffff00, RZ, 0xc0, !PT ;  /* 0xffffff0000007812 */ /* 0x000fe200078ec0ff */
[----:B------:R-:W-:Y:S01]  /*0190*/  IMAD R4, R4, R5, UR7 ;  /* 0x0000000704047e24 */ /* 0x000fe2000f8e0205 */
[----:B------:R-:W-:-:S03]  /*01a0*/  LEA.HI R14, R15, R28, RZ, 0x8 ;  /* 0x0000001c0f0e7211 */ /* 0x000fc600078f40ff */
[----:B------:R-:W-:Y:S01]  /*01b0*/  IMAD.IADD R29, R29, 0x1, -R0 ;  /* 0x000000011d1d7824 */ /* 0x000fe200078e0a00 */
[----:B------:R-:W-:Y:S02]  /*01c0*/  LOP3.LUT R15, R14, 0xffffff00, RZ, 0xc0, !PT ;  /* 0xffffff000e0f7812 */ /* 0x000fe400078ec0ff */
[----:B------:R-:W-:Y:S02]  /*01d0*/  SHF.L.U32 R16, R4, 0x8, RZ ;  /* 0x0000000804107819 */ /* 0x000fe400000006ff */
[----:B------:R-:W-:Y:S01]  /*01e0*/  CS2R R4, SRZ ;  /* 0x0000000000047805 */ /* 0x000fe2000001ff00 */
[----:B----4-:R-:W-:-:S04]  /*01f0*/  IMAD.WIDE R8, R29, 0x4, R24 ;  /* 0x000000041d087825 */ /* 0x010fc800078e0218 */
[----:B------:R-:W-:Y:S02]  /*0200*/  IMAD.IADD R28, R28, 0x1, -R15 ;  /* 0x000000011c1c7824 */ /* 0x000fe400078e0a0f */
[--C-:B------:R-:W-:Y:S01]  /*0210*/  IMAD.IADD R0, R29, 0x1, R16.reuse ;  /* 0x000000011d007824 */ /* 0x100fe200078e0210 */
[----:B------:R-:W3:Y:S01]  /*0220*/  LDG.E.EL.128 R8, desc[UR8][R8.64] ;  /* 0x0000000808087981 */ /* 0x000ee2000c2e1d00 */
[----:B------:R-:W-:Y:S02]  /*0230*/  IMAD.IADD R15, R28, 0x1, R16 ;  /* 0x000000011c0f7824 */ /* 0x000fe400078e0210 */
[----:B--2---:R-:W-:-:S04]  /*0240*/  IMAD.WIDE R12, R0, 0x4, R30 ;  /* 0x00000004000c7825 */ /* 0x004fc800078e021e */
[--C-:B-1----:R-:W-:Y:S01]  /*0250*/  IMAD.WIDE R16, R28, 0x4, R20.reuse ;  /* 0x000000041c107825 */ /* 0x102fe200078e0214 */
[----:B------:R1:W3:Y:S03]  /*0260*/  @!P0 LDG.E.EL.128 R4, desc[UR8][R12.64] ;  /* 0x000000080c048981 */ /* 0x0002e6000c2e1d00 */
[----:B------:R-:W-:Y:S02]  /*0270*/  IMAD.WIDE R20, R29, 0x4, R20 ;  /* 0x000000041d147825 */ /* 0x000fe400078e0214 */
[----:B------:R-:W2:Y:S04]  /*0280*/  LDG.E.EL.128 R16, desc[UR8][R16.64] ;  /* 0x0000000810107981 */ /* 0x000ea8000c2e1d00 */
[----:B------:R-:W4:Y:S01]  /*0290*/  LDG.E.EL.128 R20, desc[UR8][R20.64] ;  /* 0x0000000814147981 */ /* 0x000f22000c2e1d00 */
[----:B------:R-:W-:Y:S01]  /*02a0*/  PLOP3.LUT P0, PT, PT, PT, UP0, 0x80, 0x0 ;  /* 0x000000000000781c */ /* 0x000fe20003f0f008 */
[----:B------:R-:W-:Y:S01]  /*02b0*/  IMAD.WIDE R30, R15, 0x4, R30 ;  /* 0x000000040f1e7825 */ /* 0x000fe200078e021e */
[----:B-1----:R-:W-:-:S02]  /*02c0*/  CS2R R12, SRZ ;  /* 0x00000000000c7805 */ /* 0x002fc4000001ff00 */
[----:B------:R-:W-:Y:S01]  /*02d0*/  CS2R R14, SRZ ;  /* 0x00000000000e7805 */ /* 0x000fe2000001ff00 */
[----:B------:R-:W-:-:S06]  /*02e0*/  IMAD.WIDE R24, R28, 0x4, R24 ;  /* 0x000000041c187825 */ /* 0x000fcc00078e0218 */
[----:B------:R-:W5:Y:S04]  /*02f0*/  LDG.E.EL.128 R24, desc[UR8][R24.64] ;  /* 0x0000000818187981 */ /* 0x000f68000c2e1d00 */
[----:B------:R-:W5:Y:S01]  /*0300*/  @!P0 LDG.E.EL.128 R12, desc[UR8][R30.64] ;  /* 0x000000081e0c8981 */ /* 0x000f62000c2e1d00 */
[----:B---3--:R-:W-:Y:S01]  /*0310*/  FADD R6, -R10, R6 ;  /* 0x000000060a067221 */ /* 0x008fe20000000100 */
[----:B--2---:R-:W-:Y:S01]  /*0320*/  FADD R10, R17, 9.9999997473787516356e-06 ;  /* 0x3727c5ac110a7421 */ /* 0x004fe20000000000 */
[----:B----4-:R-:W-:Y:S01]  /*0330*/  FADD R17, R20, 9.9999997473787516356e-06 ;  /* 0x3727c5ac14117421 */ /* 0x010fe20000000000 */
[----:B------:R-:W-:Y:S01]  /*0340*/  FADD R21, R21, 9.9999997473787516356e-06 ;  /* 0x3727c5ac15157421 */ /* 0x000fe20000000000 */
[----:B------:R-:W-:Y:S01]  /*0350*/  FADD R5, -R9, R5 ;  /* 0x0000000509057221 */ /* 0x000fe20000000100 */
[----:B------:R-:W-:-:S02]  /*0360*/  FADD R9, R16, 9.9999997473787516356e-06 ;  /* 0x3727c5ac10097421 */ /* 0x000fc40000000000 */
[----:B------:R-:W1:Y:S08]  /*0370*/  MUFU.SQRT R16, R21 ;  /* 0x0000001500107308 */ /* 0x000e700000002000 */
[----:B------:R-:W2:Y:S01]  /*0380*/  MUFU.SQRT R17, R17 ;  /* 0x0000001100117308 */ /* 0x000ea20000002000 */
[----:B------:R-:W-:Y:S01]  /*0390*/  FADD R22, R22, 9.9999997473787516356e-06 ;  /* 0x3727c5ac16167421 */ /* 0x000fe20000000000 */
[----:B------:R-:W-:Y:S01]  /*03a0*/  FADD R23, R23, 9.9999997473787516356e-06 ;  /* 0x3727c5ac17177421 */ /* 0x000fe20000000000 */
[----:B------:R-:W-:Y:S01]  /*03b0*/  FADD R7, -R11, R7 ;  /* 0x000000070b077221 */ /* 0x000fe20000000100 */
[----:B------:R-:W-:-:S04]  /*03c0*/  FADD R11, R18, 9.9999997473787516356e-06 ;  /* 0x3727c5ac120b7421 */ /* 0x000fc80000000000 */
[----:B------:R-:W3:Y:S01]  /*03d0*/  MUFU.SQRT R18, R22 ;  /* 0x0000001600127308 */ /* 0x000ee20000002000 */
[----:B-1----:R-:W-:-:S07]  /*03e0*/  FSETP.GT.AND P5, PT, R16, 8.50705917302346158658e+37, PT ;  /* 0x7e8000001000780b */ /* 0x002fce0003fa4000 */
[----:B------:R-:W1:Y:S01]  /*03f0*/  MUFU.SQRT R20, R23 ;  /* 0x0000001700147308 */ /* 0x000e620000002000 */
[C---:B--2---:R-:W-:Y:S01]  /*0400*/  FSETP.GT.AND P3, PT, R17.reuse, 8.50705917302346158658e+37, PT ;  /* 0x7e8000001100780b */ /* 0x044fe20003f64000 */
[----:B-----5:R-:W-:Y:S01]  /*0410*/  FADD R26, -R26, R14 ;  /* 0x0000000e1a1a7221 */ /* 0x020fe20000000100 */
[----:B------:R-:W-:Y:S01]  /*0420*/  FSETP.GEU.AND P4, PT, R17, 1.175494350822287508e-38, PT ;  /* 0x008000001100780b */ /* 0x000fe20003f8e000 */
[----:B------:R-:W-:Y:S01]  /*0430*/  HFMA2.MMA R14, -RZ, RZ, 1.625, 0 ;  /* 0x3e800000ff0e7435 */ /* 0x000fe200000001ff */
[----:B------:R-:W-:Y:S02]  /*0440*/  FSETP.GEU.AND P6, PT, R16, 1.175494350822287508e-38, PT ;  /* 0x008000001000780b */ /* 0x000fe40003fce000 */
[----:B---3--:R-:W-:Y:S01]  /*0450*/  FSETP.GT.AND P0, PT, R18, 8.50705917302346158658e+37, PT ;  /* 0x7e8000001200780b */ /* 0x008fe20003f04000 */
[----:B------:R-:W-:Y:S01]  /*0460*/  @P5 FMUL R16, R16, 0.25 ;  /* 0x3e80000010105820 */ /* 0x000fe20000400000 */
[----:B------:R-:W-:-:S05]  /*0470*/  FSETP.GEU.AND P1, PT, R18, 1.175494350822287508e-38, PT ;  /* 0x008000001200780b */ /* 0x000fca0003f2e000 */
[----:B------:R-:W-:Y:S01]  /*0480*/  @P3 FMUL R17, R17, 0.25 ;  /* 0x3e80000011113820 */ /* 0x000fe20000400000 */
[----:B-1----:R-:W-:Y:S02]  /*0490*/  FSETP.GT.AND P2, PT, R20, 8.50705917302346158658e+37, PT ;  /* 0x7e8000001400780b */ /* 0x002fe40003f44000 */
[----:B------:R-:W-:Y:S01]  /*04a0*/  FSEL R22, R14, 1, P3 ;  /* 0x3f8000000e167808 */ /* 0x000fe20001800000 */
[----:B------:R-:W-:Y:S01]  /*04b0*/  @!P4 FMUL R17, R17, 16777216 ;  /* 0x4b8000001111c820 */ /* 0x000fe20000400000 */
[----:B------:R-:W-:Y:S01]  /*04c0*/  FSETP.GEU.AND P3, PT, R20, 1.175494350822287508e-38, PT ;  /* 0x008000001400780b */ /* 0x000fe20003f6e000 */
[----:B------:R-:W-:Y:S01]  /*04d0*/  @!P6 FMUL R16, R16, 16777216 ;  /* 0x4b8000001010e820 */ /* 0x000fe20000400000 */
[----:B------:R-:W1:Y:S01]  /*04e0*/  MUFU.SQRT R9, R9 ;  /* 0x0000000900097308 */ /* 0x000e620000002000 */
[----:B------:R-:W-:Y:S01]  /*04f0*/  @P0 FMUL R18, R18, 0.25 ;  /* 0x3e80000012120820 */ /* 0x000fe20000400000 */
[----:B------:R-:W-:-:S06]  /*0500*/  FADD R19, R19, 9.9999997473787516356e-06 ;  /* 0x3727c5ac13137421 */ /* 0x000fcc0000000000 */
[----:B------:R-:W-:Y:S01]  /*0510*/  MUFU.SQRT R10, R10 ;  /* 0x0000000a000a7308 */ /* 0x000fe20000002000 */
[----:B------:R-:W-:Y:S01]  /*0520*/  @P2 FMUL R20, R20, 0.25 ;  /* 0x3e80000014142820 */ /* 0x000fe20000400000 */
[----:B------:R-:W-:-:S06]  /*0530*/  FADD R25, -R25, R13 ;  /* 0x0000000d19197221 */ /* 0x000fcc0000000100 */
[----:B------:R-:W2:Y:S01]  /*0540*/  MUFU.RCP R17, R17 ;  /* 0x0000001100117308 */ /* 0x000ea20000001000 */
[----:B------:R-:W-:Y:S01]  /*0550*/  @!P1 FMUL R18, R18, 16777216 ;  /* 0x4b80000012129820 */ /* 0x000fe20000400000 */
[----:B------:R-:W-:-:S06]  /*0560*/  FADD R4, -R8, R4 ;  /* 0x0000000408047221 */ /* 0x000fcc0000000100 */
[----:B------:R-:W3:Y:S01]  /*0570*/  MUFU.RCP R16, R16 ;  /* 0x0000001000107308 */ /* 0x000ee20000001000 */
[----:B------:R-:W-:Y:S01]  /*0580*/  FSEL R13, R14, 1, P5 ;  /* 0x3f8000000e0d7808 */ /* 0x000fe20002800000 */
[----:B------:R-:W-:Y:S01]  /*0590*/  @!P3 FMUL R20, R20, 16777216 ;  /* 0x4b8000001414b820 */ /* 0x000fe20000400000 */
[----:B------:R-:W-:-:S05]  /*05a0*/  @!P4 FMUL R22, R22, 16777216 ;  /* 0x4b8000001616c820 */ /* 0x000fca0000400000 */
[----:B------:R-:W4:Y:S01]  /*05b0*/  MUFU.SQRT R8, R19 ;  /* 0x0000001300087308 */ /* 0x000f220000002000 */
[----:B------:R-:W-:Y:S01]  /*05c0*/  @!P6 FMUL R13, R13, 16777216 ;  /* 0x4b8000000d0de820 */ /* 0x000fe20000400000 */
[----:B-1----:R-:W-:Y:S01]  /*05d0*/  FSETP.GT.AND P4, PT, R9, 8.50705917302346158658e+37, PT ;  /* 0x7e8000000900780b */ /* 0x002fe20003f84000 */
[----:B------:R-:W-:-:S05]  /*05e0*/  FADD R27, -R27, R15 ;  /* 0x0000000f1b1b7221 */ /* 0x000fca0000000100 */
[----:B------:R1:W5:Y:S01]  /*05f0*/  MUFU.RCP R23, R18 ;  /* 0x0000001200177308 */ /* 0x0003620000001000 */
[----:B------:R-:W-:Y:S01]  /*0600*/  FADD R15, -R24, R12 ;  /* 0x0000000c180f7221 */ /* 0x000fe20000000100 */
[----:B--2---:R-:W-:Y:S01]  /*0610*/  FMUL R17, R17, R22 ;  /* 0x0000001611117220 */ /* 0x004fe20000400000 */
[----:B------:R-:W-:Y:S01]  /*0620*/  FSETP.GT.AND P6, PT, R10, 8.50705917302346158658e+37, PT ;  /* 0x7e8000000a00780b */ /* 0x000fe20003fc4000 */
[----:B---3--:R-:W-:Y:S01]  /*0630*/  FMUL R12, R16, R13 ;  /* 0x0000000d100c7220 */ /* 0x008fe20000400000 */
[----:B------:R-:W-:-:S03]  /*0640*/  FSEL R22, R14, 1, P0 ;  /* 0x3f8000000e167808 */ /* 0x000fc60000000000 */
[----:B------:R-:W2:Y:S01]  /*0650*/  MUFU.RCP R20, R20 ;  /* 0x0000001400147308 */ /* 0x000ea20000001000 */
[----:B------:R-:W-:Y:S01]  /*0660*/  FSEL R13, R14, 1, P2 ;  /* 0x3f8000000e0d7808 */ /* 0x000fe20001000000 */
[----:B-1----:R-:W1:Y:S01]  /*0670*/  LDC.64 R18, c[0x0][0x228] ;  /* 0x00008a00ff127b82 */ /* 0x002e620000000a00 */
[----:B------:R-:W-:Y:S02]  /*0680*/  FSETP.GEU.AND P5, PT, R9, 1.175494350822287508e-38, PT ;  /* 0x008000000900780b */ /* 0x000fe40003fae000 */
[----:B------:R-:W-:Y:S01]  /*0690*/  FSETP.GEU.AND P0, PT, R10, 1.175494350822287508e-38, PT ;  /* 0x008000000a00780b */ /* 0x000fe20003f0e000 */
[----:B------:R-:W-:Y:S01]  /*06a0*/  @!P1 FMUL R22, R22, 16777216 ;  /* 0x4b80000016169820 */ /* 0x000fe20000400000 */
[----:B------:R-:W-:Y:S01]  /*06b0*/  @!P3 FMUL R13, R13, 16777216 ;  /* 0x4b8000000d0db820 */ /* 0x000fe20000400000 */
[----:B------:R-:W3:Y:S01]  /*06c0*/  MUFU.SQRT R11, R11 ;  /* 0x0000000b000b7308 */ /* 0x000ee20000002000 */
[----:B----4-:R-:W-:Y:S01]  /*06d0*/  FSETP.GT.AND P3, PT, R8, 8.50705917302346158658e+37, PT ;  /* 0x7e8000000800780b */ /* 0x010fe20003f64000 */
[----:B-----5:R-:W-:Y:S01]  /*06e0*/  FMUL R23, R23, R22 ;  /* 0x0000001617177220 */ /* 0x020fe20000400000 */
[----:B------:R-:W-:Y:S01]  /*06f0*/  @P4 FMUL R9, R9, 0.25 ;  /* 0x3e80000009094820 */ /* 0x000fe20000400000 */
[----:B------:R-:W-:Y:S01]  /*0700*/  FSEL R22, R14, 1, P4 ;  /* 0x3f8000000e167808 */ /* 0x000fe20002000000 */
[----:B------:R-:W-:Y:S01]  /*0710*/  @P6 FMUL R10, R10, 0.25 ;  /* 0x3e8000000a0a6820 */ /* 0x000fe20000400000 */
[----:B------:R-:W-:Y:S01]  /*0720*/  FSETP.GEU.AND P4, PT, R8, 1.175494350822287508e-38, PT ;  /* 0x008000000800780b */ /* 0x000fe20003f8e000 */
[----:B--2---:R-:W-:Y:S01]  /*0730*/  FMUL R16, R20, R13 ;  /* 0x0000000d14107220 */ /* 0x004fe20000400000 */
[----:B------:R-:W-:Y:S01]  /*0740*/  FMUL R20, R12, R5 ;  /* 0x000000050c147220 */ /* 0x000fe20000400000 */
[----:B------:R-:W-:Y:S01]  /*0750*/  @!P5 FMUL R9, R9, 16777216 ;  /* 0x4b8000000909d820 */ /* 0x000fe20000400000 */
[----:B------:R-:W2:Y:S01]  /*0760*/  LDC.64 R12, c[0x0][0x230] ;  /* 0x00008c00ff0c7b82 */ /* 0x000ea20000000a00 */
[----:B------:R-:W-:-:S03]  /*0770*/  @!P0 FMUL R10, R10, 16777216 ;  /* 0x4b8000000a0a8820 */ /* 0x000fc60000400000 */
[----:B------:R-:W-:Y:S01]  /*0780*/  @P3 FMUL R8, R8, 0.25 ;  /* 0x3e80000008083820 */ /* 0x000fe20000400000 */
[C---:B---3--:R-:W-:Y:S01]  /*0790*/  FSETP.GT.AND P2, PT, R11.reuse, 8.50705917302346158658e+37, PT ;  /* 0x7e8000000b00780b */ /* 0x048fe20003f44000 */
[----:B------:R-:W3:Y:S01]  /*07a0*/  MUFU.RCP R9, R9 ;  /* 0x0000000900097308 */ /* 0x000ee20000001000 */
[----:B------:R-:W-:Y:S02]  /*07b0*/  FSETP.GEU.AND P1, PT, R11, 1.175494350822287508e-38, PT ;  /* 0x008000000b00780b */ /* 0x000fe40003f2e000 */
[----:B------:R-:W-:-:S05]  /*07c0*/  @!P4 FMUL R8, R8, 16777216 ;  /* 0x4b8000000808c820 */ /* 0x000fca0000400000 */
[----:B------:R-:W4:Y:S01]  /*07d0*/  MUFU.RCP R10, R10 ;  /* 0x0000000a000a7308 */ /* 0x000f220000001000 */
[----:B------:R-:W-:Y:S01]  /*07e0*/  FSEL R5, R14, 1, P6 ;  /* 0x3f8000000e057808 */ /* 0x000fe20003000000 */
[----:B------:R-:W-:Y:S01]  /*07f0*/  FMUL R16, R16, R7 ;  /* 0x0000000710107220 */ /* 0x000fe20000400000 */
[----:B------:R-:W-:-:S05]  /*0800*/  @!P5 FMUL R22, R22, 16777216 ;  /* 0x4b8000001616d820 */ /* 0x000fca0000400000 */
[----:B------:R2:W5:Y:S01]  /*0810*/  MUFU.RCP R30, R8 ;  /* 0x00000008001e7308 */ /* 0x0005620000001000 */
[----:B------:R-:W-:Y:S01]  /*0820*/  FSEL R7, R14, 1, P3 ;  /* 0x3f8000000e077808 */ /* 0x000fe20001800000 */
[----:B------:R-:W-:Y:S01]  /*0830*/  @!P0 FMUL R5, R5, 16777216 ;  /* 0x4b80000005058820 */ /* 0x000fe20000400000 */
[----:B------:R-:W-:Y:S01]  /*0840*/  @P2 FMUL R11, R11, 0.25 ;  /* 0x3e8000000b0b2820 */ /* 0x000fe20000400000 */
[----:B------:R-:W-:Y:S01]  /*0850*/  FMUL R23, R23, R6 ;  /* 0x0000000617177220 */ /* 0x000fe20000400000 */
[----:B---3--:R-:W-:Y:S01]  /*0860*/  FMUL R6, R9, R22 ;  /* 0x0000001609067220 */ /* 0x008fe20000400000 */
[----:B------:R-:W-:Y:S01]  /*0870*/  FMUL R21, R17, R4 ;  /* 0x0000000411157220 */ /* 0x000fe20000400000 */
[----:B----4-:R-:W-:Y:S01]  /*0880*/  FMUL R22, R10, R5 ;  /* 0x000000050a167220 */ /* 0x010fe20000400000 */
[----:B------:R-:W-:Y:S01]  /*0890*/  @!P1 FMUL R11, R11, 16777216 ;  /* 0x4b8000000b0b9820 */ /* 0x000fe20000400000 */
[----:B------:R-:W-:Y:S01]  /*08a0*/  @!P4 FMUL R7, R7, 16777216 ;  /* 0x4b8000000707c820 */ /* 0x000fe20000400000 */
[----:B-1----:R-:W-:-:S04]  /*08b0*/  IMAD.WIDE R4, R29, 0x4, R18 ;  /* 0x000000041d047825 */ /* 0x002fc800078e0212 */
[----:B--2---:R-:W-:Y:S01]  /*08c0*/  IMAD.WIDE R8, R29, 0x4, R12 ;  /* 0x000000041d087825 */ /* 0x004fe200078e020c */
[----:B------:R1:W2:Y:S03]  /*08d0*/  MUFU.RCP R24, R11 ;  /* 0x0000000b00187308 */ /* 0x0002a60000001000 */
[----:B-----5:R-:W-:Y:S01]  /*08e0*/  FMUL R30, R30, R7 ;  /* 0x000000071e1e7220 */ /* 0x020fe20000400000 */
[----:B------:R-:W-:Y:S02]  /*08f0*/  FMUL R29, R6, R15 ;  /* 0x0000000f061d7220 */ /* 0x000fe40000400000 */
[----:B------:R-:W3:Y:S04]  /*0900*/  LDG.E.EL.128 R4, desc[UR8][R4.64] ;  /* 0x0000000804047981 */ /* 0x000ee8000c2e1d00 */
[----:B-1----:R-:W3:Y:S01]  /*0910*/  LDG.E.EL.128 R8, desc[UR8][R8.64] ;  /* 0x0000000808087981 */ /* 0x002ee2000c2e1d00 */
[----:B------:R-:W-:Y:S01]  /*0920*/  FSEL R17, R14, 1, P2 ;  /* 0x3f8000000e117808 */ /* 0x000fe20001000000 */
[----:B------:R-:W-:-:S04]  /*0930*/  IMAD.WIDE R14, R28, 0x4, R18 ;  /* 0x000000041c0e7825 */ /* 0x000fc800078e0212 */
[----:B------:R-:W-:Y:S01]  /*0940*/  @!P1 FMUL R17, R17, 16777216 ;  /* 0x4b80000011119820 */ /* 0x000fe20000400000 */
[----:B------:R-:W-:Y:S02]  /*0950*/  IMAD.WIDE R18, R28, 0x4, R12 ;  /* 0x000000041c127825 */ /* 0x000fe400078e020c */
[----:B------:R-:W4:Y:S02]  /*0960*/  LDG.E.EL.128 R12, desc[UR8][R14.64] ;  /* 0x000000080e0c7981 */ /* 0x000f24000c2e1d00 */
[----:B--2---:R-:W-:Y:S01]  /*0970*/  FMUL R24, R24, R17 ;  /* 0x0000001118187220 */ /* 0x004fe20000400000 */
[----:B------:R-:W1:Y:S01]  /*0980*/  S2UR UR5, SR_CgaCtaId ;  /* 0x00000000000579c3 */ /* 0x000e620000008800 */
[----:B---3--:R-:W-:Y:S02]  /*0990*/  FFMA R7, R7, R16, R11 ;  /* 0x0000001007077223 */ /* 0x008fe4000000000b */
[----:B------:R-:W4:Y:S01]  /*09a0*/  LDG.E.EL.128 R16, desc[UR8][R18.64] ;  /* 0x0000000812107981 */ /* 0x000f22000c2e1d00 */
[----:B------:R-:W-:Y:S01]  /*09b0*/  FMUL R11, R24, R26 ;  /* 0x0000001a180b7220 */ /* 0x000fe20000400000 */
[----:B------:R-:W-:Y:S01]  /*09c0*/  FMUL R22, R22, R25 ;  /* 0x0000001916167220 */ /* 0x000fe20000400000 */
[----:B------:R-:W-:Y:S01]  /*09d0*/  FMUL R30, R30, R27 ;  /* 0x0000001b1e1e7220 */ /* 0x000fe20000400000 */
[----:B------:R-:W-:Y:S01]  /*09e0*/  FFMA R6, R6, R23, R10 ;  /* 0x0000001706067223 */ /* 0x000fe2000000000a */
[----:B------:R-:W-:Y:S01]  /*09f0*/  FFMA R5, R5, R20, R9 ;  /* 0x0000001405057223 */ /* 0x000fe20000000009 */
[----:B------:R-:W-:Y:S01]  /*0a00*/  FFMA R4, R4, R21, R8 ;  /* 0x0000001504047223 */ /* 0x000fe20000000008 */
[----:B------:R-:W-:-:S02]  /*0a10*/  UMOV UR4, 0x400 ;  /* 0x0000040000047882 */ /* 0x000fc40000000000 */
[----:B-1----:R-:W-:Y:S01]  /*0a20*/  UPRMT UR4, UR5, 0x654, UR4 ;  /* 0x0000065405047896 */ /* 0x002fe20008000004 */
[----:B------:R-:W-:Y:S02]  /*0a30*/  FSETP.GEU.AND P4, PT, R5, RZ, PT ;  /* 0x000000ff0500720b */ /* 0x000fe40003f8e000 */
[----:B------:R-:W-:Y:S02]  /*0a40*/  FSETP.GEU.AND P3, PT, R4, RZ, PT ;  /* 0x000000ff0400720b */ /* 0x000fe40003f6e000 */
[----:B------:R-:W-:Y:S02]  /*0a50*/  FSETP.GEU.AND P5, PT, R6, RZ, PT ;  /* 0x000000ff0600720b */ /* 0x000fe40003fae000 */
[----:B------:R-:W-:Y:S02]  /*0a60*/  LEA R21, R3, UR4, 0x2 ;  /* 0x0000000403157c11 */ /* 0x000fe4000f8e10ff */
[----:B------:R-:W-:Y:S02]  /*0a70*/  FSEL R4, R4, RZ, P3 ;  /* 0x000000ff04047208 */ /* 0x000fe40001800000 */
[----:B------:R-:W-:-:S02]  /*0a80*/  FSEL R5, R5, RZ, P4 ;  /* 0x000000ff05057208 */ /* 0x000fc40002000000 */
[----:B------:R-:W-:Y:S01]  /*0a90*/  FSEL R6, R6, RZ, P5 ;  /* 0x000000ff06067208 */ /* 0x000fe20002800000 */
[----:B------:R-:W-:Y:S02]  /*0aa0*/  IMAD.SHL.U32 R20, R2, 0x4, RZ ;  /* 0x0000000402147824 */ /* 0x000fe400078e00ff */
[----:B------:R-:W1:Y:S03]  /*0ab0*/  LDC.64 R2, c[0x0][0x238] ;  /* 0x00008e00ff027b82 */ /* 0x000e660000000a00 */
[----:B------:R-:W-:Y:S01]  /*0ac0*/  LOP3.LUT R20, R20, 0x1fc, RZ, 0xc0, !PT ;  /* 0x000001fc14147812 */ /* 0x000fe200078ec0ff */
[----:B------:R-:W-:Y:S02]  /*0ad0*/  IMAD.U32 R23, RZ, RZ, UR7 ;  /* 0x00000007ff177e24 */ /* 0x000fe4000f8e00ff */
[----:B----4-:R-:W-:Y:S01]  /*0ae0*/  FFMA R12, R12, R29, R16 ;  /* 0x0000001d0c0c7223 */ /* 0x010fe20000000010 */
[----:B------:R-:W-:Y:S01]  /*0af0*/  FFMA R11, R14, R11, R18 ;  /* 0x0000000b0e0b7223 */ /* 0x000fe20000000012 */
[----:B------:R-:W-:Y:S01]  /*0b00*/  FFMA R30, R15, R30, R19 ;  /* 0x0000001e0f1e7223 */ /* 0x000fe20000000013 */
[----:B------:R-:W-:-:S02]  /*0b10*/  FFMA R13, R13, R22, R17 ;  /* 0x000000160d0d7223 */ /* 0x000fc40000000011 */
[C---:B------:R-:W-:Y:S02]  /*0b20*/  FSETP.GEU.AND P6, PT, R12.reuse, RZ, PT ;  /* 0x000000ff0c00720b */ /* 0x040fe40003fce000 */
[----:B------:R-:W-:Y:S02]  /*0b30*/  FSETP.GEU.AND P1, PT, R11, RZ, PT ;  /* 0x000000ff0b00720b */ /* 0x000fe40003f2e000 */
[----:B------:R-:W-:Y:S02]  /*0b40*/  FSEL R8, R12, RZ, P6 ;  /* 0x000000ff0c087208 */ /* 0x000fe40003000000 */
[----:B------:R-:W-:Y:S02]  /*0b50*/  FSETP.GEU.AND P0, PT, R13, RZ, PT ;  /* 0x000000ff0d00720b */ /* 0x000fe40003f0e000 */
[----:B------:R-:W-:Y:S02]  /*0b60*/  FSETP.GEU.AND P2, PT, R30, RZ, PT ;  /* 0x000000ff1e00720b */ /* 0x000fe40003f4e000 */
[----:B------:R-:W-:-:S02]  /*0b70*/  FSETP.GEU.AND P6, PT, R7, RZ, PT ;  /* 0x000000ff0700720b */ /* 0x000fc40003fce000 */
[----:B------:R-:W-:Y:S02]  /*0b80*/  FSEL R10, R11, RZ, P1 ;  /* 0x000000ff0b0a7208 */ /* 0x000fe40000800000 */
[----:B------:R-:W-:Y:S02]  /*0b90*/  FSEL R9, R13, RZ, P0 ;  /* 0x000000ff0d097208 */ /* 0x000fe40000000000 */
[----:B------:R-:W-:Y:S02]  /*0ba0*/  FSEL R11, R30, RZ, P2 ;  /* 0x000000ff1e0b7208 */ /* 0x000fe40001000000 */
[----:B------:R-:W-:-:S03]  /*0bb0*/  FSEL R7, R7, RZ, P6 ;  /* 0x000000ff07077208 */ /* 0x000fc60003000000 */
[----:B------:R-:W-:Y:S04]  /*0bc0*/  STS.128 [R21+0x10], R8 ;  /* 0x0000100815007388 */ /* 0x000fe80000000c00 */
[----:B------:R2:W-:Y:S01]  /*0bd0*/  STS.128 [R21], R4 ;  /* 0x0000000415007388 */ /* 0x0005e20000000c00 */
[C---:B------:R-:W-:Y:S01]  /*0be0*/  LEA R22, R20.reuse, UR4, 0x2 ;  /* 0x0000000414167c11 */ /* 0x040fe2000f8e10ff */
[----:B------:R-:W-:Y:S01]  /*0bf0*/  ULDC.64 UR4, c[0x0][0x240] ;  /* 0x0000900000047ab9 */ /* 0x000fe20000000a00 */
[----:B------:R-:W-:Y:S01]  /*0c00*/  BAR.SYNC.DEFER_BLOCKING 0x0 ;  /* 0x0000000000007b1d */ /* 0x000fe20000010000 */
[----:B------:R-:W-:Y:S02]  /*0c10*/  LOP3.LUT R20, R20, UR6, RZ, 0xfc, !PT ;  /* 0x0000000614147c12 */ /* 0x000fe4000f8efcff */
[----:B------:R-:W-:-:S03]  /*0c20*/  FSETP.GTU.AND P3, PT, R7, RZ, PT ;  /* 0x000000ff0700720b */ /* 0x000fc60003f6c000 */
[----:B------:R-:W3:Y:S04]  /*0c30*/  LDS.128 R12, [R22] ;  /* 0x00000000160c7984 */ /* 0x000ee80000000c00 */
[----:B------:R-:W4:Y:S01]  /*0c40*/  LDS.128 R16, [R22+0x800] ;  /* 0x0008000016107984 */ /* 0x000f220000000c00 */
[----:B------:R-:W-:Y:S02]  /*0c50*/  FSETP.GTU.AND P2, PT, R6, RZ, PT ;  /* 0x000000ff0600720b */ /* 0x000fe40003f4c000 */
[----:B------:R-:W-:Y:S02]  /*0c60*/  FSETP.GTU.AND P0, PT, R4, RZ, PT ;  /* 0x000000ff0400720b */ /* 0x000fe40003f0c000 */
[----:B------:R-:W-:Y:S02]  /*0c70*/  FSETP.GTU.AND P1, PT, R5, RZ, PT ;  /* 0x000000ff0500720b */ /* 0x000fe40003f2c000 */
[----:B--2---:R-:W-:-:S02]  /*0c80*/  LEA R5, R23, R20, 0xa ;  /* 0x0000001417057211 */ /* 0x004fc400078e50ff */
[----:B------:R-:W-:Y:S02]  /*0c90*/  SEL R6, RZ, 0x1, P3 ;  /* 0x00000001ff067807 */ /* 0x000fe40001800000 */
[----:B------:R-:W-:Y:S02]  /*0ca0*/  SEL R7, RZ, 0x1, P2 ;  /* 0x00000001ff077807 */ /* 0x000fe40001000000 */
[----:B------:R-:W-:Y:S02]  /*0cb0*/  FSETP.GTU.AND P3, PT, R9, RZ, PT ;  /* 0x000000ff0900720b */ /* 0x000fe40003f6c000 */
[----:B------:R-:W-:Y:S02]  /*0cc0*/  SEL R4, RZ, 0x1, P1 ;  /* 0x00000001ff047807 */ /* 0x000fe40000800000 */
[----:B------:R-:W-:Y:S01]  /*0cd0*/  SEL R21, RZ, 0x1, P0 ;  /* 0x00000001ff157807 */ /* 0x000fe20000000000 */
[----:B------:R-:W-:Y:S01]  /*0ce0*/  VIADD R9, R5, 0x200 ;  /* 0x0000020005097836 */ /* 0x000fe20000000000 */
[----:B------:R-:W-:-:S02]  /*0cf0*/  FSETP.GTU.AND P5, PT, R11, RZ, PT ;  /* 0x000000ff0b00720b */ /* 0x000fc40003fac000 */
[----:B------:R-:W-:Y:S02]  /*0d00*/  PLOP3.LUT P0, PT, PT, PT, UP0, 0x80, 0x0 ;  /* 0x000000000000781c */ /* 0x000fe40003f0f008 */
[----:B------:R-:W-:Y:S02]  /*0d10*/  PRMT R6, R7, 0x3340, R6 ;  /* 0x0000334007067816 */ /* 0x000fe40000000006 */
[----:B------:R-:W-:Y:S02]  /*0d20*/  FSETP.GTU.AND P4, PT, R10, RZ, PT ;  /* 0x000000ff0a00720b */ /* 0x000fe40003f8c000 */
[----:B------:R-:W-:Y:S02]  /*0d30*/  PLOP3.LUT P1, PT, PT, PT, UP0, 0x80, 0x0 ;  /* 0x000000000000781c */ /* 0x000fe40003f2f008 */
[----:B------:R-:W-:Y:S02]  /*0d40*/  SEL R11, RZ, 0x1, P3 ;  /* 0x00000001ff0b7807 */ /* 0x000fe40001800000 */
[----:B------:R-:W-:Y:S01]  /*0d50*/  PRMT R7, R21, 0x3340, R4 ;  /* 0x0000334015077816 */ /* 0x000fe20000000004 */
[----:B-1----:R-:W-:Y:S01]  /*0d60*/  IMAD.WIDE R4, R5, 0x4, R2 ;  /* 0x0000000405047825 */ /* 0x002fe200078e0202 */
[----:B------:R-:W-:-:S02]  /*0d70*/  PLOP3.LUT P3, PT, PT, PT, UP0, 0x40, 0x0 ;  /* 0x000000000000781c */ /* 0x000fc40003f6e808 */
[----:B------:R-:W-:Y:S01]  /*0d80*/  FSETP.GTU.AND P2, PT, R8, RZ, PT ;  /* 0x000000ff0800720b */ /* 0x000fe20003f4c000 */
[----:B------:R-:W-:Y:S01]  /*0d90*/  IMAD.WIDE R2, R9, 0x4, R2 ;  /* 0x0000000409027825 */ /* 0x000fe200078e0202 */
[----:B------:R-:W-:Y:S02]  /*0da0*/  SEL R8, RZ, 0x1, P5 ;  /* 0x00000001ff087807 */ /* 0x000fe40002800000 */
[----:B------:R-:W-:Y:S02]  /*0db0*/  SEL R9, RZ, 0x1, P4 ;  /* 0x00000001ff097807 */ /* 0x000fe40002000000 */
[----:B------:R-:W-:Y:S02]  /*0dc0*/  SEL R20, RZ, 0x1, P2 ;  /* 0x00000001ff147807 */ /* 0x000fe40001000000 */
[----:B------:R-:W-:Y:S02]  /*0dd0*/  PRMT R10, R9, 0x3340, R8 ;  /* 0x00003340090a7816 */ /* 0x000fe40000000008 */
[----:B------:R-:W-:Y:S01]  /*0de0*/  IADD3 R8, P2, R0, UR4, RZ ;  /* 0x0000000400087c10 */ /* 0x000fe2000ff5e0ff */
[----:B---3--:R1:W-:Y:S01]  /*0df0*/  @!P0 STG.E.128 desc[UR8][R4.64], R12 ;  /* 0x0000000c04008986 */ /* 0x0083e2000c101d08 */
[----:B------:R-:W-:-:S02]  /*0e00*/  PRMT R11, R20, 0x3340, R11 ;  /* 0x00003340140b7816 */ /* 0x000fc4000000000b */
[----:B------:R-:W-:Y:S01]  /*0e10*/  LEA.HI.X.SX32 R9, R0, UR5, 0x1, P2 ;  /* 0x0000000500097c11 */ /* 0x000fe200090f0eff */
[----:B----4-:R1:W-:Y:S01]  /*0e20*/  @!P1 STG.E.128 desc[UR8][R2.64], R16 ;  /* 0x0000001002009986 */ /* 0x0103e2000c101d08 */
[----:B------:R-:W-:Y:S02]  /*0e30*/  PRMT R6, R7, 0x5410, R6 ;  /* 0x0000541007067816 */ /* 0x000fe40000000006 */
[----:B------:R-:W-:Y:S01]  /*0e40*/  PRMT R7, R11, 0x5410, R10 ;  /* 0x000054100b077816 */ /* 0x000fe2000000000a */
[----:B------:R-:W-:Y:S06]  /*0e50*/  @!P3 EXIT ;  /* 0x000000000000b94d */ /* 0x000fec0003800000 */
[----:B------:R-:W-:Y:S01]  /*0e60*/  STG.E.64 desc[UR8][R8.64], R6 ;  /* 0x0000000608007986 */ /* 0x000fe2000c101b08 */
[----:B------:R-:W-:Y:S05]  /*0e70*/  EXIT ;  /* 0x000000000000794d */ /* 0x000fea0003800000 */
.L_x_0:
[----:B------:R-:W-:-:S00]  /*0e80*/  BRA `(.L_x_0) ;  /* 0xfffffffc00fc7947 */ /* 0x000fc0000383ffff */
[----:B------:R-:W-:-:S00]  /*0e90*/  NOP ;  /* 0x0000000000007918 */ /* 0x000fc00000000000 */
        /* <DEDUP_REMOVED lines=14> */
.L_x_1:


//--------------------- .nv.global.init           --------------------------
	.section	.nv.global.init,"aw",@progbits
.nv.global.init:
	.type		_$_str,@object
	.size		_$_str,(_$_str_$_2 - _$_str)
_$_str:
        /*0000*/ 	.byte	0x5f, 0x5f, 0x43, 0x55, 0x44, 0x41, 0x5f, 0x46, 0x54, 0x5a, 0x00
	.type		_$_str_$_2,@object
	.size		_$_str_$_2,(.L_1 - _$_str_$_2)
_$_str_$_2:
        /*000b*/ 	.byte	0x5f, 0x5f, 0x43, 0x55, 0x44, 0x41, 0x5f, 0x50, 0x52, 0x45, 0x43, 0x5f, 0x53, 0x51, 0x52, 0x54
        /*001b*/ 	.byte	0x00
.L_1:


//--------------------- .nv.shared.triton_poi_fused__native_batch_norm_legit_no_training_relu_threshold_backward_view_6 --------------------------
	.section	.nv.shared.triton_poi_fused__native_batch_norm_legit_no_training_relu_threshold_backward_view_6,"aw",@nobits
	.sectionflags	@""
	.align	16
	.zero		1024


//--------------------- .nv.constant0.triton_poi_fused__native_batch_norm_legit_no_training_relu_threshold_backward_view_6 --------------------------
	.section	.nv.constant0.triton_poi_fused__native_batch_norm_legit_no_training_relu_threshold_backward_view_6,"a",@progbits
	.sectionflags	@""
	.align	4
.nv.constant0.triton_poi_fused__native_batch_norm_legit_no_training_relu_threshold_backward_view_6:
	.zero		592
